	.headerflags	@"EF_CUDA_TEXMODE_UNIFIED EF_CUDA_64BIT_ADDRESS EF_CUDA_SM86 EF_CUDA_VIRTUAL_SM(EF_CUDA_SM86)"
	.elftype	@"ET_EXEC"


//--------------------- .nv.info                  --------------------------
	.section	.nv.info,"",@"SHT_CUDA_INFO"
	.align	4


	//----- nvinfo : EIATTR_REGCOUNT
	.align		4
        /*0000*/ 	.byte	0x04, 0x2f
        /*0002*/ 	.short	(.L_1 - .L_0)
	.align		4
.L_0:
        /*0004*/ 	.word	index@(triton_mm)
        /*0008*/ 	.word	0x00000026


	//----- nvinfo : EIATTR_MIN_STACK_SIZE
	.align		4
.L_1:
        /*000c*/ 	.byte	0x04, 0x12
        /*000e*/ 	.short	(.L_3 - .L_2)
	.align		4
.L_2:
        /*0010*/ 	.word	index@(triton_mm)
        /*0014*/ 	.word	0x00000000


	//----- nvinfo : EIATTR_FRAME_SIZE
	.align		4
.L_3:
        /*0018*/ 	.byte	0x04, 0x11
        /*001a*/ 	.short	(.L_5 - .L_4)
	.align		4
.L_4:
        /*001c*/ 	.word	index@(triton_mm)
        /*0020*/ 	.word	0x00000000


	//----- nvinfo : EIATTR_MIN_STACK_SIZE
	.align		4
.L_5:
        /*0024*/ 	.byte	0x04, 0x12
        /*0026*/ 	.short	(.L_7 - .L_6)
	.align		4
.L_6:
        /*0028*/ 	.word	index@(triton_mm)
        /*002c*/ 	.word	0x00000000
.L_7:


//--------------------- .nv.info.triton_mm        --------------------------
	.section	.nv.info.triton_mm,"",@"SHT_CUDA_INFO"
	.sectionflags	@""
	.align	4


	//----- nvinfo : EIATTR_CUDA_API_VERSION
	.align		4
        /*0000*/ 	.byte	0x04, 0x37
        /*0002*/ 	.short	(.L_9 - .L_8)
.L_8:
        /*0004*/ 	.word	0x0000007c


	//----- nvinfo : EIATTR_SW2861232_WAR
	.align		4
.L_9:
        /*0008*/ 	.byte	0x01, 0x35
	.zero		2


	//----- nvinfo : EIATTR_PARAM_CBANK
	.align		4
        /*000c*/ 	.byte	0x04, 0x0a
        /*000e*/ 	.short	(.L_11 - .L_10)
	.align		4
.L_10:
        /*0010*/ 	.word	index@(.nv.constant0.triton_mm)
        /*0014*/ 	.short	0x0160
        /*0016*/ 	.short	0x0020


	//----- nvinfo : EIATTR_CBANK_PARAM_SIZE
	.align		4
.L_11:
        /*0018*/ 	.byte	0x03, 0x19
        /*001a*/ 	.short	0x0020


	//----- nvinfo : EIATTR_KPARAM_INFO
	.align		4
        /*001c*/ 	.byte	0x04, 0x17
        /*001e*/ 	.short	(.L_13 - .L_12)
.L_12:
        /*0020*/ 	.word	0x00000000
        /*0024*/ 	.short	0x0003
        /*0026*/ 	.short	0x0018
        /*0028*/ 	.byte	0x00, 0xf4, 0x21, 0x00


	//----- nvinfo : EIATTR_KPARAM_INFO
	.align		4
.L_13:
        /*002c*/ 	.byte	0x04, 0x17
        /*002e*/ 	.short	(.L_15 - .L_14)
.L_14:
        /*0030*/ 	.word	0x00000000
        /*0034*/ 	.short	0x0002
        /*0036*/ 	.short	0x0010
        /*0038*/ 	.byte	0x00, 0xf4, 0x21, 0x00


	//----- nvinfo : EIATTR_KPARAM_INFO
	.align		4
.L_15:
        /*003c*/ 	.byte	0x04, 0x17
        /*003e*/ 	.short	(.L_17 - .L_16)
.L_16:
        /*0040*/ 	.word	0x00000000
        /*0044*/ 	.short	0x0001
        /*0046*/ 	.short	0x0008
        /*0048*/ 	.byte	0x00, 0xf4, 0x21, 0x00


	//----- nvinfo : EIATTR_KPARAM_INFO
	.align		4
.L_17:
        /*004c*/ 	.byte	0x04, 0x17
        /*004e*/ 	.short	(.L_19 - .L_18)
.L_18:
        /*0050*/ 	.word	0x00000000
        /*0054*/ 	.short	0x0000
        /*0056*/ 	.short	0x0000
        /*0058*/ 	.byte	0x00, 0xf4, 0x21, 0x00


	//----- nvinfo : EIATTR_MAXREG_COUNT
	.align		4
.L_19:
        /*005c*/ 	.byte	0x03, 0x1b
        /*005e*/ 	.short	0x00ff


	//----- nvinfo : EIATTR_EXIT_INSTR_OFFSETS
	.align		4
        /*0060*/ 	.byte	0x04, 0x1c
        /*0062*/ 	.short	(.L_21 - .L_20)


	//   ....[0]....
.L_20:
        /*0064*/ 	.word	0x00006500


	//   ....[1]....
        /*0068*/ 	.word	0x00006550


	//----- nvinfo : EIATTR_REQNTID
	.align		4
.L_21:
        /*006c*/ 	.byte	0x04, 0x10
        /*006e*/ 	.short	(.L_23 - .L_22)
.L_22:
        /*0070*/ 	.word	0x00000100
        /*0074*/ 	.word	0x00000001
        /*0078*/ 	.word	0x00000001
.L_23:


//--------------------- .nv.callgraph             --------------------------
	.section	.nv.callgraph,"",@"SHT_CUDA_CALLGRAPH"
	.align	4
	.sectionentsize	8
	.align		4
        /*0000*/ 	.word	0x00000000
	.align		4
        /*0004*/ 	.word	0xffffffff
	.align		4
        /*0008*/ 	.word	0x00000000
	.align		4
        /*000c*/ 	.word	0xfffffffe
	.align		4
        /*0010*/ 	.word	0x00000000
	.align		4
        /*0014*/ 	.word	0xfffffffd
	.align		4
        /*0018*/ 	.word	0x00000000
	.align		4
        /*001c*/ 	.word	0xfffffffc


//--------------------- .nv.rel.action            --------------------------
	.section	.nv.rel.action,"",@"SHT_CUDA_RELOCINFO"
	.align	8
	.sectionentsize	8
        /*0000*/ 	.byte	0x73, 0x00, 0x00, 0x00, 0x00, 0x00, 0x00, 0x00, 0x00, 0x00, 0x00, 0x11, 0x25, 0x00, 0x05, 0x36


//--------------------- .nv.constant0.triton_mm   --------------------------
	.section	.nv.constant0.triton_mm,"a",@progbits
	.sectionflags	@""
	.align	4
.nv.constant0.triton_mm:
	.zero		384


//--------------------- .text.triton_mm           --------------------------
	.section	.text.triton_mm,"ax",@progbits
	.sectionflags	@"SHF_BARRIERS=1"
	.sectioninfo	@"SHI_REGISTERS=38"
	.align	128
        .global         triton_mm
        .type           triton_mm,@function
        .size           triton_mm,(.L_x_1 - triton_mm)
        .other          triton_mm,@"STO_CUDA_ENTRY STV_DEFAULT"
triton_mm:
.text.triton_mm:
[----:B------:R-:W-:Y:S02]  /*0000*/  IMAD.MOV.U32 R1, RZ, RZ, c[0x0][0x28] ;  /* 0x00000a00ff017624 */ /* 0x000fe400078e00ff */
[----:B------:R-:W1:Y:S01]  /*0010*/  S2R R9, SR_CTAID.X ;  /* 0x0000000000097919 */ /* 0x000e620000002500 */
[----:B------:R-:W-:Y:S01]  /*0020*/  IMAD.MOV.U32 R5, RZ, RZ, -0x8 ;  /* 0xfffffff8ff057424 */ /* 0x000fe200078e00ff */
[----:B------:R-:W-:Y:S01]  /*0030*/  ULDC.64 UR4, c[0x0][0x118] ;  /* 0x0000460000047ab9 */ /* 0x000fe20000000a00 */
[----:B-1----:R-:W-:Y:S01]  /*0040*/  IMAD.HI R2, R9, 0x2aaaaaab, RZ ;  /* 0x2aaaaaab09027827 */ /* 0x002fe200078e02ff */
[----:B------:R-:W-:-:S04]  /*0050*/  IABS R8, R9 ;  /* 0x0000000900087213 */ /* 0x000fc80000000000 */
[----:B------:R-:W-:-:S04]  /*0060*/  SHF.R.U32.HI R3, RZ, 0x1f, R2 ;  /* 0x0000001fff037819 */ /* 0x000fc80000011602 */
[----:B------:R-:W-:-:S05]  /*0070*/  LEA.HI.SX32 R2, R2, R3, 0x18 ;  /* 0x0000000302027211 */ /* 0x000fca00078fc2ff */
[----:B------:R-:W-:-:S05]  /*0080*/  IMAD R0, R2, R5, 0x10 ;  /* 0x0000001002007424 */ /* 0x000fca00078e0205 */
[----:B------:R-:W-:-:S04]  /*0090*/  IMNMX R3, R0, 0x8, PT ;  /* 0x0000000800037817 */ /* 0x000fc80003800200 */
[-C--:B------:R-:W-:Y:S02]  /*00a0*/  IABS R11, R3.reuse ;  /* 0x00000003000b7213 */ /* 0x080fe40000000000 */
[----:B------:R-:W-:Y:S02]  /*00b0*/  IABS R10, R3 ;  /* 0x00000003000a7213 */ /* 0x000fe40000000000 */
[----:B------:R-:W1:Y:S08]  /*00c0*/  I2F.RP R0, R11 ;  /* 0x0000000b00007306 */ /* 0x000e700000209400 */
[----:B-1----:R-:W1:Y:S02]  /*00d0*/  MUFU.RCP R0, R0 ;  /* 0x0000000000007308 */ /* 0x002e640000001000 */
[----:B-1----:R-:W-:-:S06]  /*00e0*/  IADD3 R4, R0, 0xffffffe, RZ ;  /* 0x0ffffffe00047810 */ /* 0x002fcc0007ffe0ff */
[----:B------:R1:W2:Y:S02]  /*00f0*/  F2I.FTZ.U32.TRUNC.NTZ R5, R4 ;  /* 0x0000000400057305 */ /* 0x0002a4000021f000 */
[----:B-1----:R-:W-:Y:S02]  /*0100*/  IMAD.MOV.U32 R4, RZ, RZ, RZ ;  /* 0x000000ffff047224 */ /* 0x002fe400078e00ff */
[----:B--2---:R-:W-:-:S04]  /*0110*/  IMAD.MOV R6, RZ, RZ, -R5 ;  /* 0x000000ffff067224 */ /* 0x004fc800078e0a05 */
[----:B------:R-:W-:Y:S02]  /*0120*/  IMAD R7, R6, R11, RZ ;  /* 0x0000000b06077224 */ /* 0x000fe400078e02ff */
[----:B------:R-:W-:Y:S02]  /*0130*/  IMAD R6, R2, -0x600, R9 ;  /* 0xfffffa0002067824 */ /* 0x000fe400078e0209 */
[----:B------:R-:W-:-:S03]  /*0140*/  IMAD.HI.U32 R5, R5, R7, R4 ;  /* 0x0000000705057227 */ /* 0x000fc600078e0004 */
[----:B------:R-:W-:Y:S01]  /*0150*/  IABS R0, R6 ;  /* 0x0000000600007213 */ /* 0x000fe20000000000 */
[----:B------:R-:W-:Y:S01]  /*0160*/  IMAD.MOV.U32 R7, RZ, RZ, R8 ;  /* 0x000000ffff077224 */ /* 0x000fe200078e0008 */
[----:B------:R-:W-:Y:S01]  /*0170*/  LOP3.LUT R6, R6, R3, RZ, 0x3c, !PT ;  /* 0x0000000306067212 */ /* 0x000fe200078e3cff */
[----:B------:R-:W-:Y:S02]  /*0180*/  IMAD.MOV R8, RZ, RZ, -R10 ;  /* 0x000000ffff087224 */ /* 0x000fe400078e0a0a */
[----:B------:R-:W-:Y:S01]  /*0190*/  IMAD.MOV.U32 R10, RZ, RZ, R0 ;  /* 0x000000ffff0a7224 */ /* 0x000fe200078e0000 */
[----:B------:R-:W-:Y:S01]  /*01a0*/  ISETP.GE.AND P2, PT, R6, RZ, PT ;  /* 0x000000ff0600720c */ /* 0x000fe20003f46270 */
[----:B------:R-:W-:-:S04]  /*01b0*/  IMAD.HI.U32 R0, R5, R7, RZ ;  /* 0x0000000705007227 */ /* 0x000fc800078e00ff */
[----:B------:R-:W-:-:S04]  /*01c0*/  IMAD.HI.U32 R5, R5, R10, RZ ;  /* 0x0000000a05057227 */ /* 0x000fc800078e00ff */
[-C--:B------:R-:W-:Y:S02]  /*01d0*/  IMAD R4, R0, R8.reuse, R7 ;  /* 0x0000000800047224 */ /* 0x080fe400078e0207 */
[----:B------:R-:W-:Y:S01]  /*01e0*/  IMAD R7, R5, R8, R10 ;  /* 0x0000000805077224 */ /* 0x000fe200078e020a */
[----:B------:R-:W1:Y:S01]  /*01f0*/  S2R R0, SR_TID.X ;  /* 0x0000000000007919 */ /* 0x000e620000002100 */
[----:B------:R-:W-:Y:S02]  /*0200*/  LOP3.LUT R8, RZ, R3, RZ, 0x33, !PT ;  /* 0x00000003ff087212 */ /* 0x000fe400078e33ff */
[C---:B------:R-:W-:Y:S02]  /*0210*/  ISETP.GT.U32.AND P1, PT, R11.reuse, R4, PT ;  /* 0x000000040b00720c */ /* 0x040fe40003f24070 */
[----:B------:R-:W-:-:S11]  /*0220*/  ISETP.GT.U32.AND P0, PT, R11, R7, PT ;  /* 0x000000070b00720c */ /* 0x000fd60003f04070 */
[--C-:B------:R-:W-:Y:S01]  /*0230*/  @!P1 IMAD.IADD R4, R4, 0x1, -R11.reuse ;  /* 0x0000000104049824 */ /* 0x100fe200078e0a0b */
[----:B------:R-:W-:Y:S01]  /*0240*/  ISETP.GE.AND P1, PT, R9, RZ, PT ;  /* 0x000000ff0900720c */ /* 0x000fe20003f26270 */
[----:B------:R-:W-:Y:S01]  /*0250*/  @!P0 IMAD.IADD R7, R7, 0x1, -R11 ;  /* 0x0000000107078824 */ /* 0x000fe200078e0a0b */
[----:B------:R-:W-:Y:S02]  /*0260*/  @!P0 IADD3 R5, R5, 0x1, RZ ;  /* 0x0000000105058810 */ /* 0x000fe40007ffe0ff */
[----:B------:R-:W-:Y:S02]  /*0270*/  ISETP.GT.U32.AND P4, PT, R11, R4, PT ;  /* 0x000000040b00720c */ /* 0x000fe40003f84070 */
[----:B------:R-:W-:Y:S01]  /*0280*/  ISETP.GE.U32.AND P3, PT, R7, R11, PT ;  /* 0x0000000b0700720c */ /* 0x000fe20003f66070 */
[C---:B-1----:R-:W-:Y:S01]  /*0290*/  IMAD.SHL.U32 R29, R0.reuse, 0x10, RZ ;  /* 0x00000010001d7824 */ /* 0x042fe200078e00ff */
[----:B------:R-:W-:Y:S02]  /*02a0*/  ISETP.NE.AND P0, PT, R3, RZ, PT ;  /* 0x000000ff0300720c */ /* 0x000fe40003f05270 */
[----:B------:R-:W-:-:S02]  /*02b0*/  LOP3.LUT R6, R0, 0x20, RZ, 0xc0, !PT ;  /* 0x0000002000067812 */ /* 0x000fc400078ec0ff */
[----:B------:R-:W-:-:S04]  /*02c0*/  LOP3.LUT R24, R0, 0x80, RZ, 0xc0, !PT ;  /* 0x0000008000187812 */ /* 0x000fc800078ec0ff */
[----:B------:R-:W-:Y:S01]  /*02d0*/  SHF.R.U32.HI R9, RZ, 0x3, R24 ;  /* 0x00000003ff097819 */ /* 0x000fe20000011618 */
[----:B------:R-:W-:Y:S02]  /*02e0*/  @!P4 IMAD.IADD R4, R4, 0x1, -R11 ;  /* 0x000000010404c824 */ /* 0x000fe400078e0a0b */
[----:B------:R-:W-:Y:S02]  /*02f0*/  @P3 IADD3 R5, R5, 0x1, RZ ;  /* 0x0000000105053810 */ /* 0x000fe40007ffe0ff */
[----:B------:R-:W-:Y:S01]  /*0300*/  IMAD.MOV.U32 R7, RZ, RZ, R4 ;  /* 0x000000ffff077224 */ /* 0x000fe200078e0004 */
[----:B------:R-:W-:Y:S02]  /*0310*/  SHF.R.U32.HI R4, RZ, 0x2, R0 ;  /* 0x00000002ff047819 */ /* 0x000fe40000011600 */
[----:B------:R-:W-:Y:S01]  /*0320*/  IMAD.MOV.U32 R3, RZ, RZ, R5 ;  /* 0x000000ffff037224 */ /* 0x000fe200078e0005 */
[--C-:B------:R-:W-:Y:S01]  /*0330*/  SHF.R.U32.HI R5, RZ, 0x2, R6.reuse ;  /* 0x00000002ff057819 */ /* 0x100fe20000011606 */
[----:B------:R-:W-:Y:S01]  /*0340*/  @!P1 IMAD.MOV R7, RZ, RZ, -R7 ;  /* 0x000000ffff079224 */ /* 0x000fe200078e0a07 */
[----:B------:R-:W-:Y:S01]  /*0350*/  SHF.R.U32.HI R6, RZ, 0x1, R6 ;  /* 0x00000001ff067819 */ /* 0x000fe20000011606 */
[----:B------:R-:W-:Y:S01]  /*0360*/  @!P2 IMAD.MOV R3, RZ, RZ, -R3 ;  /* 0x000000ffff03a224 */ /* 0x000fe200078e0a03 */
[----:B------:R-:W-:-:S02]  /*0370*/  LOP3.LUT R11, R5, 0x27, R4, 0xf8, !PT ;  /* 0x00000027050b7812 */ /* 0x000fc400078ef804 */
[C---:B------:R-:W-:Y:S02]  /*0380*/  SEL R7, R8.reuse, R7, !P0 ;  /* 0x0000000708077207 */ /* 0x040fe40004000000 */
[----:B------:R-:W-:Y:S02]  /*0390*/  SEL R3, R8, R3, !P0 ;  /* 0x0000000308037207 */ /* 0x000fe40004000000 */
[----:B------:R-:W-:Y:S01]  /*03a0*/  SHF.R.U32.HI R8, RZ, 0x3, R0 ;  /* 0x00000003ff087819 */ /* 0x000fe20000011600 */
[----:B------:R-:W-:Y:S01]  /*03b0*/  IMAD R7, R2, 0x8, R7 ;  /* 0x0000000802077824 */ /* 0x000fe200078e0207 */
[----:B------:R-:W-:Y:S01]  /*03c0*/  LOP3.LUT R11, R11, 0x10, R4, 0xf8, !PT ;  /* 0x000000100b0b7812 */ /* 0x000fe200078ef804 */
[----:B------:R-:W-:Y:S01]  /*03d0*/  IMAD.SHL.U32 R2, R3, 0x40, RZ ;  /* 0x0000004003027824 */ /* 0x000fe200078e00ff */
[----:B------:R-:W-:Y:S02]  /*03e0*/  SGXT.U32 R8, R8, 0x4 ;  /* 0x000000040808781a */ /* 0x000fe40000000000 */
[----:B------:R-:W-:Y:S01]  /*03f0*/  SHF.R.S32.HI R3, RZ, 0x1a, R7 ;  /* 0x0000001aff037819 */ /* 0x000fe20000011407 */
[----:B------:R-:W-:Y:S01]  /*0400*/  IMAD.SHL.U32 R7, R7, 0x20, RZ ;  /* 0x0000002007077824 */ /* 0x000fe200078e00ff */
[----:B------:R-:W-:-:S02]  /*0410*/  LOP3.LUT R12, R2, R11, RZ, 0xfc, !PT ;  /* 0x0000000b020c7212 */ /* 0x000fc400078efcff */
[----:B------:R-:W-:Y:S02]  /*0420*/  LOP3.LUT R8, R8, R9, RZ, 0xfc, !PT ;  /* 0x0000000908087212 */ /* 0x000fe400078efcff */
[----:B------:R-:W-:Y:S01]  /*0430*/  SGXT R3, R3, 0x1 ;  /* 0x000000010303781a */ /* 0x000fe20000000200 */
[----:B------:R-:W-:Y:S01]  /*0440*/  IMAD.HI R14, R12, 0x2aaaaaab, RZ ;  /* 0x2aaaaaab0c0e7827 */ /* 0x000fe200078e02ff */
[----:B------:R-:W-:Y:S02]  /*0450*/  LOP3.LUT R10, R7, R8, RZ, 0xfc, !PT ;  /* 0x00000008070a7212 */ /* 0x000fe400078efcff */
[----:B------:R-:W-:Y:S02]  /*0460*/  LOP3.LUT R9, R9, 0xf, R0, 0xf8, !PT ;  /* 0x0000000f09097812 */ /* 0x000fe400078ef800 */
[----:B------:R-:W-:Y:S01]  /*0470*/  LEA.HI R13, R3, R10, RZ, 0x9 ;  /* 0x0000000a030d7211 */ /* 0x000fe200078f48ff */
[----:B------:R-:W-:Y:S01]  /*0480*/  IMAD.SHL.U32 R3, R0, 0x4, RZ ;  /* 0x0000000400037824 */ /* 0x000fe200078e00ff */
[----:B------:R-:W-:-:S02]  /*0490*/  SHF.R.U32.HI R15, RZ, 0x1f, R14 ;  /* 0x0000001fff0f7819 */ /* 0x000fc4000001160e */
[----:B------:R-:W-:Y:S02]  /*04a0*/  LOP3.LUT R13, R13, 0x3ffe00, RZ, 0xc0, !PT ;  /* 0x003ffe000d0d7812 */ /* 0x000fe400078ec0ff */
[----:B------:R-:W-:Y:S01]  /*04b0*/  LEA.HI R15, R14, R15, RZ, 0x15 ;  /* 0x0000000f0e0f7211 */ /* 0x000fe200078fa8ff */
[----:B------:R-:W-:Y:S01]  /*04c0*/  IMAD.SHL.U32 R14, R0, 0x8, RZ ;  /* 0x00000008000e7824 */ /* 0x000fe200078e00ff */
[----:B------:R-:W-:Y:S01]  /*04d0*/  LOP3.LUT R21, R6, 0x1c, R3, 0x78, !PT ;  /* 0x0000001c06157812 */ /* 0x000fe200078e7803 */
[----:B------:R-:W-:Y:S01]  /*04e0*/  IMAD.IADD R13, R10, 0x1, -R13 ;  /* 0x000000010a0d7824 */ /* 0x000fe200078e0a0d */
[----:B------:R-:W-:Y:S01]  /*04f0*/  LOP3.LUT R10, R3, 0x1c, RZ, 0xc0, !PT ;  /* 0x0000001c030a7812 */ /* 0x000fe200078ec0ff */
[----:B------:R-:W-:Y:S01]  /*0500*/  IMAD R15, R15, -0x3000, R12 ;  /* 0xffffd0000f0f7824 */ /* 0x000fe200078e020c */
[----:B------:R-:W-:Y:S01]  /*0510*/  LOP3.LUT R14, R14, 0x18, RZ, 0xc0, !PT ;  /* 0x000000180e0e7812 */ /* 0x000fe200078ec0ff */
[----:B------:R-:W-:Y:S01]  /*0520*/  IMAD R21, R8, 0x20, R21 ;  /* 0x0000002008157824 */ /* 0x000fe200078e0215 */
[----:B------:R-:W-:Y:S01]  /*0530*/  LOP3.LUT R6, R0, 0x8, RZ, 0xc0, !PT ;  /* 0x0000000800067812 */ /* 0x000fe200078ec0ff */
[----:B------:R-:W-:Y:S01]  /*0540*/  IMAD R10, R13, 0xc00, R10 ;  /* 0x00000c000d0a7824 */ /* 0x000fe200078e020a */
[----:B------:R-:W-:Y:S01]  /*0550*/  LOP3.LUT R20, R14, 0x10, R0, 0x78, !PT ;  /* 0x000000100e147812 */ /* 0x000fe200078e7800 */
[----:B------:R-:W-:Y:S01]  /*0560*/  IMAD R15, R15, 0xc00, R14 ;  /* 0x00000c000f0f7824 */ /* 0x000fe200078e020e */
[----:B------:R-:W-:Y:S01]  /*0570*/  LOP3.LUT R28, R0, 0x10, R3, 0x48, !PT ;  /* 0x00000010001c7812 */ /* 0x000fe200078e4803 */
[----:B------:R-:W-:Y:S01]  /*0580*/  IMAD.SHL.U32 R8, R6, 0x2, RZ ;  /* 0x0000000206087824 */ /* 0x000fe200078e00ff */
[C---:B------:R-:W-:Y:S01]  /*0590*/  IADD3 R32, P0, R10.reuse, c[0x0][0x160], RZ ;  /* 0x000058000a207a10 */ /* 0x040fe20007f1e0ff */
[----:B------:R-:W-:Y:S01]  /*05a0*/  IMAD R20, R11, 0x20, R20 ;  /* 0x000000200b147824 */ /* 0x000fe200078e0214 */
[----:B------:R-:W-:Y:S01]  /*05b0*/  IADD3 R30, P1, R15, c[0x0][0x168], RZ ;  /* 0x00005a000f1e7a10 */ /* 0x000fe20007f3e0ff */
[----:B------:R-:W-:Y:S01]  /*05c0*/  IMAD R28, R9, 0x20, R28 ;  /* 0x00000020091c7824 */ /* 0x000fe200078e021c */
[----:B------:R-:W-:-:S02]  /*05d0*/  LEA.HI.X.SX32 R33, R10, c[0x0][0x164], 0x1, P0 ;  /* 0x000059000a217a11 */ /* 0x000fc400000f0eff */
[----:B------:R-:W-:Y:S02]  /*05e0*/  LEA.HI.X.SX32 R31, R15, c[0x0][0x16c], 0x1, P1 ;  /* 0x00005b000f1f7a11 */ /* 0x000fe400008f0eff */
[----:B------:R-:W-:Y:S01]  /*05f0*/  LOP3.LUT R11, R5, 0x7, R0, 0xf8, !PT ;  /* 0x00000007050b7812 */ /* 0x000fe200078ef800 */
[----:B------:R1:W-:Y:S01]  /*0600*/  LDGSTS.E [R21+0x2000], [R32.64] ;  /* 0x0200000020157fae */ /* 0x0003e2000b921844 */
[----:B------:R-:W-:Y:S02]  /*0610*/  LOP3.LUT R8, R8, 0x10, R3, 0x78, !PT ;  /* 0x0000001008087812 */ /* 0x000fe400078e7803 */
[--C-:B------:R-:W-:Y:S01]  /*0620*/  LOP3.LUT R11, R11, 0x10, R4.reuse, 0xf8, !PT ;  /* 0x000000100b0b7812 */ /* 0x100fe200078ef804 */
[----:B------:R-:W0:Y:S01]  /*0630*/  LDGDEPBAR ;  /* 0x00000000000079af */ /* 0x000e220000000000 */
[----:B------:R-:W-:Y:S02]  /*0640*/  IADD3 R34, P0, R32, 0x1000, RZ ;  /* 0x0000100020227810 */ /* 0x000fe40007f1e0ff */
[----:B------:R-:W-:Y:S01]  /*0650*/  LOP3.LUT R4, R5, 0x10, R4, 0xf8, !PT ;  /* 0x0000001005047812 */ /* 0x000fe200078ef804 */
[----:B------:R2:W-:Y:S01]  /*0660*/  LDGSTS.E.64 [R20], [R30.64] ;  /* 0x000000001e147fae */ /* 0x0005e2000b921a44 */
[----:B------:R-:W-:-:S02]  /*0670*/  IMAD R25, R11, 0x20, R8 ;  /* 0x000000200b197824 */ /* 0x000fc400078e0208 */
[----:B------:R-:W-:Y:S01]  /*0680*/  IMAD.X R35, RZ, RZ, R33, P0 ;  /* 0x000000ffff237224 */ /* 0x000fe200000e0621 */
[----:B------:R-:W0:Y:S04]  /*0690*/  LDGDEPBAR ;  /* 0x00000000000079af */ /* 0x000e280000000000 */
[----:B------:R-:W-:Y:S06]  /*06a0*/  BAR.SYNC.DEFER_BLOCKING 0x0 ;  /* 0x0000000000007b1d */ /* 0x000fec0000010000 */
[----:B------:R-:W-:Y:S01]  /*06b0*/  @!PT LDS RZ, [RZ] ;  /* 0x00000000fffff984 */ /* 0x000fe20000000800 */
[----:B------:R-:W-:Y:S01]  /*06c0*/  @!PT LDS RZ, [RZ] ;  /* 0x00000000fffff984 */ /* 0x000fe20000000800 */
[----:B------:R-:W-:Y:S01]  /*06d0*/  @!PT LDS RZ, [RZ] ;  /* 0x00000000fffff984 */ /* 0x000fe20000000800 */
[----:B------:R1:W-:Y:S04]  /*06e0*/  LDGSTS.E [R21+0x2400], [R32.64+0x20] ;  /* 0x0240002020157fae */ /* 0x0003e8000b921844 */
[----:B------:R-:W0:Y:S04]  /*06f0*/  LDGDEPBAR ;  /* 0x00000000000079af */ /* 0x000e280000000000 */
[----:B------:R2:W-:Y:S04]  /*0700*/  LDGSTS.E.64 [R20+0x800], [R30.64+0x20] ;  /* 0x008000201e147fae */ /* 0x0005e8000b921a44 */
        /* <DEDUP_REMOVED lines=16> */
[----:B------:R-:W0:Y:S01]  /*0810*/  LDGDEPBAR ;  /* 0x00000000000079af */ /* 0x000e220000000000 */
[----:B------:R-:W-:-:S04]  /*0820*/  DEPBAR.LE SB0, 0x6 ;  /* 0x000081800000791a */ /* 0x000fc80000000000 */
[----:B------:R-:W-:Y:S06]  /*0830*/  BAR.SYNC.DEFER_BLOCKING 0x0 ;  /* 0x0000000000007b1d */ /* 0x000fec0000010000 */
[----:B------:R-:W-:Y:S04]  /*0840*/  LDSM.16.M88.2 R16, [R25] ;  /* 0x000000001910783b */ /* 0x000fe80000000100 */
[----:B------:R-:W3:Y:S04]  /*0850*/  LDSM.16.M88.4 R12, [R28+0x2000] ;  /* 0x002000001c0c783b */ /* 0x000ee80000000200 */
[----:B------:R-:W4:Y:S04]  /*0860*/  LDSM.16.M88.2 R8, [R25+0x400] ;  /* 0x000400001908783b */ /* 0x000f280000000100 */
[----:B------:R-:W-:Y:S06]  /*0870*/  BAR.SYNC.DEFER_BLOCKING 0x0 ;  /* 0x0000000000007b1d */ /* 0x000fec0000010000 */
[----:B------:R-:W-:Y:S01]  /*0880*/  @!PT LDS RZ, [RZ] ;  /* 0x00000000fffff984 */ /* 0x000fe20000000800 */
[----:B------:R-:W-:Y:S01]  /*0890*/  @!PT LDS RZ, [RZ] ;  /* 0x00000000fffff984 */ /* 0x000fe20000000800 */
[----:B------:R-:W-:Y:S01]  /*08a0*/  @!PT LDS RZ, [RZ] ;  /* 0x00000000fffff984 */ /* 0x000fe20000000800 */
[----:B------:R1:W-:Y:S04]  /*08b0*/  LDGSTS.E [R21+0x2000], [R32.64+0x80] ;  /* 0x0200008020157fae */ /* 0x0003e8000b921844 */
[----:B------:R-:W0:Y:S04]  /*08c0*/  LDGDEPBAR ;  /* 0x00000000000079af */ /* 0x000e280000000000 */
[----:B------:R2:W-:Y:S01]  /*08d0*/  LDGSTS.E.64 [R20], [R30.64+0x80] ;  /* 0x000000801e147fae */ /* 0x0005e2000b921a44 */
[C---:B---3--:R-:W-:Y:S03]  /*08e0*/  IMMA.16832.S8.S8.SAT R16, R12.reuse.ROW, R16.COL, RZ ;  /* 0x000000100c107237 */ /* 0x048fe60000445cff */
[----:B------:R-:W0:Y:S05]  /*08f0*/  LDGDEPBAR ;  /* 0x00000000000079af */ /* 0x000e2a0000000000 */
[----:B----4-:R-:W-:Y:S01]  /*0900*/  IMMA.16832.S8.S8.SAT R12, R12.ROW, R8.COL, RZ ;  /* 0x000000080c0c7237 */ /* 0x010fe20000445cff */
[----:B------:R-:W-:-:S04]  /*0910*/  DEPBAR.LE SB0, 0x6 ;  /* 0x000081800000791a */ /* 0x000fc80000000000 */
[----:B------:R-:W-:Y:S06]  /*0920*/  BAR.SYNC.DEFER_BLOCKING 0x0 ;  /* 0x0000000000007b1d */ /* 0x000fec0000010000 */
[----:B------:R-:W-:Y:S04]  /*0930*/  LDSM.16.M88.2 R22, [R25+0x800] ;  /* 0x000800001916783b */ /* 0x000fe80000000100 */
[----:B------:R-:W3:Y:S02]  /*0940*/  LDSM.16.M88.4 R8, [R28+0x2400] ;  /* 0x002400001c08783b */ /* 0x000ee40000000200 */
[C---:B---3--:R-:W-:Y:S02]  /*0950*/  IMMA.16832.S8.S8.SAT R16, R8.reuse.ROW, R22.COL, R16 ;  /* 0x0000001608107237 */ /* 0x048fe40000445c10 */
[----:B------:R-:W3:Y:S04]  /*0960*/  LDSM.16.M88.2 R22, [R25+0xc00] ;  /* 0x000c00001916783b */ /* 0x000ee80000000100 */
        /* <DEDUP_REMOVED lines=8> */
[----:B---3--:R-:W-:Y:S01]  /*09f0*/  IMMA.16832.S8.S8.SAT R12, R8.ROW, R22.COL, R12 ;  /* 0x00000016080c7237 */ /* 0x008fe20000445c0c */
        /* <DEDUP_REMOVED lines=32> */
[----:B------:R-:W-:Y:S04]  /*0c00*/  LDSM.16.M88.2 R22, [R25] ;  /* 0x000000001916783b */ /* 0x000fe80000000100 */
        /* <DEDUP_REMOVED lines=9> */
[----:B------:R2:W-:Y:S04]  /*0ca0*/  LDGSTS.E.64 [R20], [R30.64+0x100] ;  /* 0x000001001e147fae */ /* 0x0005e8000b921a44 */
        /* <DEDUP_REMOVED lines=827> */
[----:B-1----:R-:W-:-:S05]  /*4060*/  IADD3 R32, P1, R30, 0x1000, RZ ;  /* 0x000010001e207810 */ /* 0x002fca0007f3e0ff */
[----:B------:R-:W-:Y:S01]  /*4070*/  IMAD.X R33, RZ, RZ, R31, P1 ;  /* 0x000000ffff217224 */ /* 0x000fe200008e061f */
[----:B--2---:R-:W-:Y:S01]  /*4080*/  LOP3.LUT R30, R29, 0xc0, RZ, 0xc0, !PT ;  /* 0x000000c01d1e7812 */ /* 0x004fe200078ec0ff */
[----:B------:R-:W-:-:S05]  /*4090*/  IMAD.SHL.U32 R29, R0, 0x2, RZ ;  /* 0x00000002001d7824 */ /* 0x000fca00078e00ff */
[----:B------:R-:W-:Y:S02]  /*40a0*/  LOP3.LUT R30, R30, 0x6, R29, 0xf8, !PT ;  /* 0x000000061e1e7812 */ /* 0x000fe400078ef81d */
[----:B------:R-:W-:Y:S02]  /*40b0*/  LOP3.LUT R29, R0, 0x10, RZ, 0xc0, !PT ;  /* 0x00000010001d7812 */ /* 0x000fe400078ec0ff */
[----:B------:R-:W-:-:S03]  /*40c0*/  SHF.R.U32.HI R0, RZ, 0x4, R0 ;  /* 0x00000004ff007819 */ /* 0x000fc60000011600 */
[----:B------:R-:W-:Y:S01]  /*40d0*/  IMAD R29, R29, 0x10, R30 ;  /* 0x000000101d1d7824 */ /* 0x000fe200078e021e */
[----:B------:R-:W-:Y:S01]  /*40e0*/  SGXT.U32 R0, R0, 0x4 ;  /* 0x000000040000781a */ /* 0x000fe20000000000 */
[----:B------:R-:W-:-:S04]  /*40f0*/  DEPBAR.LE SB0, 0x6 ;  /* 0x000081800000791a */ /* 0x000fc80000000000 */
[----:B------:R-:W-:Y:S01]  /*4100*/  BAR.SYNC.DEFER_BLOCKING 0x0 ;  /* 0x0000000000007b1d */ /* 0x000fe20000010000 */
[----:B------:R-:W-:Y:S01]  /*4110*/  IMAD R29, R24, 0x8, R29 ;  /* 0x00000008181d7824 */ /* 0x000fe200078e021d */
[----:B------:R-:W-:-:S04]  /*4120*/  LOP3.LUT R0, R0, R7, RZ, 0xfc, !PT ;  /* 0x0000000700007212 */ /* 0x000fc800078efcff */
[----:B------:R-:W-:Y:S02]  /*4130*/  SHF.R.U32.HI R5, RZ, 0x2, R29 ;  /* 0x00000002ff057819 */ /* 0x000fe4000001161d */
[----:B------:R-:W-:Y:S02]  /*4140*/  LOP3.LUT R4, R4, R29, RZ, 0xfc, !PT ;  /* 0x0000001d04047212 */ /* 0x000fe400078efcff */
[----:B------:R-:W-:-:S05]  /*4150*/  LOP3.LUT R5, R5, 0x1fc, RZ, 0xc0, !PT ;  /* 0x000001fc05057812 */ /* 0x000fca00078ec0ff */
[----:B------:R-:W-:Y:S01]  /*4160*/  IMAD R5, R4, 0x4, R5 ;  /* 0x0000000404057824 */ /* 0x000fe200078e0205 */
[----:B------:R-:W-:Y:S04]  /*4170*/  LDSM.16.M88.2 R26, [R25] ;  /* 0x00000000191a783b */ /* 0x000fe80000000100 */
[----:B------:R-:W1:Y:S04]  /*4180*/  LDSM.16.M88.4 R8, [R28+0x2000] ;  /* 0x002000001c08783b */ /* 0x000e680000000200 */
[----:B------:R-:W2:Y:S04]  /*4190*/  LDSM.16.M88.2 R22, [R25+0x400] ;  /* 0x000400001916783b */ /* 0x000ea80000000100 */
[----:B------:R-:W-:Y:S06]  /*41a0*/  BAR.SYNC.DEFER_BLOCKING 0x0 ;  /* 0x0000000000007b1d */ /* 0x000fec0000010000 */
[----:B------:R-:W-:Y:S01]  /*41b0*/  @!PT LDS RZ, [RZ] ;  /* 0x00000000fffff984 */ /* 0x000fe20000000800 */
[----:B------:R-:W-:Y:S01]  /*41c0*/  @!PT LDS RZ, [RZ] ;  /* 0x00000000fffff984 */ /* 0x000fe20000000800 */
[----:B------:R-:W-:Y:S01]  /*41d0*/  @!PT LDS RZ, [RZ] ;  /* 0x00000000fffff984 */ /* 0x000fe20000000800 */
[----:B------:R3:W-:Y:S04]  /*41e0*/  LDGSTS.E [R21+0x2000], [R34.64+-0x800] ;  /* 0x0200080022157fae */ /* 0x0007e8000b921844 */
[----:B------:R-:W0:Y:S04]  /*41f0*/  LDGDEPBAR ;  /* 0x00000000000079af */ /* 0x000e280000000000 */
[----:B------:R4:W-:Y:S01]  /*4200*/  LDGSTS.E.64 [R20], [R32.64+-0x800] ;  /* 0x0000080020147fae */ /* 0x0009e2000b921a44 */
[C---:B-1----:R-:W-:Y:S03]  /*4210*/  IMMA.16832.S8.S8.SAT R16, R8.reuse.ROW, R26.COL, R16 ;  /* 0x0000001a08107237 */ /* 0x042fe60000445c10 */
[----:B------:R-:W0:Y:S05]  /*4220*/  LDGDEPBAR ;  /* 0x00000000000079af */ /* 0x000e2a0000000000 */
[----:B--2---:R-:W-:Y:S01]  /*4230*/  IMMA.16832.S8.S8.SAT R12, R8.ROW, R22.COL, R12 ;  /* 0x00000016080c7237 */ /* 0x004fe20000445c0c */
[----:B------:R-:W-:-:S04]  /*4240*/  DEPBAR.LE SB0, 0x6 ;  /* 0x000081800000791a */ /* 0x000fc80000000000 */
[----:B------:R-:W-:Y:S06]  /*4250*/  BAR.SYNC.DEFER_BLOCKING 0x0 ;  /* 0x0000000000007b1d */ /* 0x000fec0000010000 */
[----:B------:R-:W-:Y:S04]  /*4260*/  LDSM.16.M88.2 R26, [R25+0x800] ;  /* 0x00080000191a783b */ /* 0x000fe80000000100 */
        /* <DEDUP_REMOVED lines=8> */
[----:B------:R4:W-:Y:S01]  /*42f0*/  LDGSTS.E.64 [R20+0x800], [R32.64+-0x7e0] ;  /* 0x0080082020147fae */ /* 0x0009e2000b921a44 */
        /* <DEDUP_REMOVED lines=462> */
[----:B------:R3:W-:Y:S04]  /*5fe0*/  LDGSTS.E [R21+0x2000], [R34.64+-0x400], !PT ;  /* 0x02000c0022157fae */ /* 0x0007e8000f921844 */
[----:B------:R-:W0:Y:S04]  /*5ff0*/  LDGDEPBAR ;  /* 0x00000000000079af */ /* 0x000e280000000000 */
[----:B------:R4:W-:Y:S01]  /*6000*/  LDGSTS.E.64 [R20], [R32.64+-0x400], !PT ;  /* 0x00000c0020147fae */ /* 0x0009e2000f921a44 */
        /* <DEDUP_REMOVED lines=14> */
[----:B------:R4:W-:Y:S01]  /*60f0*/  LDGSTS.E.64 [R20+0x800], [R32.64+-0x3e0], !PT ;  /* 0x00800c2020147fae */ /* 0x0009e2000f921a44 */
        /* <DEDUP_REMOVED lines=32> */
[----:B--2---:R-:W-:Y:S07]  /*6300*/  IMMA.16832.S8.S8.SAT R12, R8.ROW, R22.COL, R12 ;  /* 0x00000016080c7237 */ /* 0x004fee0000445c0c */
[----:B------:R-:W-:-:S04]  /*6310*/  IADD3 R8, R29, 0x200, RZ ;  /* 0x000002001d087810 */ /* 0x000fc80007ffe0ff */
[----:B------:R-:W-:-:S04]  /*6320*/  SHF.R.U32.HI R8, RZ, 0x2, R8 ;  /* 0x00000002ff087819 */ /* 0x000fc80000011608 */
[----:B------:R-:W-:Y:S02]  /*6330*/  LOP3.LUT R9, R8, 0x1f0, RZ, 0xc0, !PT ;  /* 0x000001f008097812 */ /* 0x000fe400078ec0ff */
[----:B------:R-:W-:Y:S01]  /*6340*/  SHF.R.U32.HI R8, RZ, 0x2, R3 ;  /* 0x00000002ff087819 */ /* 0x000fe20000011603 */
[----:B------:R-:W-:-:S04]  /*6350*/  DEPBAR.LE SB0, 0x0 ;  /* 0x000080000000791a */ /* 0x000fc80000000000 */
[----:B------:R-:W-:Y:S01]  /*6360*/  BAR.SYNC.DEFER_BLOCKING 0x0 ;  /* 0x0000000000007b1d */ /* 0x000fe20000010000 */
[----:B----4-:R-:W-:Y:S01]  /*6370*/  IMAD R20, R4, 0x4, R9 ;  /* 0x0000000404147824 */ /* 0x010fe200078e0209 */
[C---:B------:R-:W-:Y:S02]  /*6380*/  LOP3.LUT R4, R3.reuse, 0x3fc, RZ, 0xc0, !PT ;  /* 0x000003fc03047812 */ /* 0x040fe400078ec0ff */
[----:B------:R-:W-:Y:S02]  /*6390*/  LOP3.LUT R9, R8, 0xf0, RZ, 0xc0, !PT ;  /* 0x000000f008097812 */ /* 0x000fe400078ec0ff */
[----:B------:R-:W-:-:S03]  /*63a0*/  LOP3.LUT R3, R3, 0x1c, RZ, 0xc0, !PT ;  /* 0x0000001c03037812 */ /* 0x000fc600078ec0ff */
[----:B------:R-:W-:Y:S02]  /*63b0*/  IMAD R9, R4, 0x4, R9 ;  /* 0x0000000404097824 */ /* 0x000fe400078e0209 */
[----:B------:R-:W-:-:S04]  /*63c0*/  IMAD R3, R6, 0x4, R3 ;  /* 0x0000000406037824 */ /* 0x000fc800078e0203 */
[----:B------:R-:W-:Y:S01]  /*63d0*/  IMAD.IADD R3, R2, 0x1, R3 ;  /* 0x0000000102037824 */ /* 0x000fe200078e0203 */
[----:B------:R-:W-:-:S04]  /*63e0*/  LOP3.LUT R2, R0, 0x10, RZ, 0xfc, !PT ;  /* 0x0000001000027812 */ /* 0x000fc800078efcff */
[----:B------:R-:W-:Y:S01]  /*63f0*/  ISETP.GE.AND P0, PT, R3, 0x3000, PT ;  /* 0x000030000300780c */ /* 0x000fe20003f06270 */
[----:B------:R-:W-:Y:S03]  /*6400*/  STS.64 [R5], R16 ;  /* 0x0000001005007388 */ /* 0x000fe60000000a00 */
[C---:B------:R-:W-:Y:S01]  /*6410*/  ISETP.LT.AND P1, PT, R0.reuse, 0x200, !P0 ;  /* 0x000002000000780c */ /* 0x040fe20004721270 */
[----:B------:R-:W-:Y:S01]  /*6420*/  IMAD R0, R0, 0x3000, R3 ;  /* 0x0000300000007824 */ /* 0x000fe200078e0203 */
[----:B------:R-:W-:Y:S01]  /*6430*/  ISETP.LT.AND P0, PT, R2, 0x200, !P0 ;  /* 0x000002000200780c */ /* 0x000fe20004701270 */
[----:B------:R-:W-:Y:S04]  /*6440*/  STS.64 [R20+0x800], R18 ;  /* 0x0008001214007388 */ /* 0x000fe80000000a00 */
[----:B------:R1:W-:Y:S04]  /*6450*/  STS.64 [R5+0x80], R12 ;  /* 0x0000800c05007388 */ /* 0x0003e80000000a00 */
[----:B------:R-:W-:Y:S04]  /*6460*/  STS.64 [R20+0x880], R14 ;  /* 0x0008800e14007388 */ /* 0x000fe80000000a00 */
[----:B------:R-:W-:Y:S01]  /*6470*/  BAR.SYNC.DEFER_BLOCKING 0x0 ;  /* 0x0000000000007b1d */ /* 0x000fe20000010000 */
[----:B-1----:R-:W-:Y:S01]  /*6480*/  LOP3.LUT R5, R4, 0x400, RZ, 0xfc, !PT ;  /* 0x0000040004057812 */ /* 0x002fe200078efcff */
[----:B------:R-:W-:-:S03]  /*6490*/  IMAD.MOV.U32 R13, RZ, RZ, 0x4 ;  /* 0x00000004ff0d7424 */ /* 0x000fc600078e00ff */
[----:B------:R-:W-:Y:S01]  /*64a0*/  SHF.R.U32.HI R5, RZ, 0x2, R5 ;  /* 0x00000002ff057819 */ /* 0x000fe20000011605 */
[----:B------:R-:W-:-:S03]  /*64b0*/  IMAD.WIDE R2, R0, R13, c[0x0][0x170] ;  /* 0x00005c0000027625 */ /* 0x000fc600078e020d */
[----:B------:R-:W-:-:S05]  /*64c0*/  LOP3.LUT R5, R5, 0x1f0, RZ, 0xc0, !PT ;  /* 0x000001f005057812 */ /* 0x000fca00078ec0ff */
[----:B------:R-:W-:Y:S01]  /*64d0*/  IMAD R5, R4, 0x4, R5 ;  /* 0x0000000404057824 */ /* 0x000fe200078e0205 */
[----:B------:R-:W1:Y:S04]  /*64e0*/  LDS.128 R8, [R9] ;  /* 0x0000000009087984 */ /* 0x000e680000000c00 */
[----:B-1----:R3:W-:Y:S01]  /*64f0*/  @P1 STG.E.128 [R2.64], R8 ;  /* 0x0000000802001986 */ /* 0x0027e2000c101d04 */
[----:B------:R-:W-:Y:S05]  /*6500*/  @!P0 EXIT ;  /* 0x000000000000894d */ /* 0x000fea0003800000 */
[----:B------:R-:W1:Y:S01]  /*6510*/  LDS.128 R4, [R5+0x1000] ;  /* 0x0010000005047984 */ /* 0x000e620000000c00 */
[----:B---3--:R-:W-:-:S05]  /*6520*/  IADD3 R2, R0, 0x30000, RZ ;  /* 0x0003000000027810 */ /* 0x008fca0007ffe0ff */
[----:B------:R-:W-:-:S05]  /*6530*/  IMAD.WIDE R2, R2, R13, c[0x0][0x170] ;  /* 0x00005c0002027625 */ /* 0x000fca00078e020d */
[----:B-1----:R-:W-:Y:S01]  /*6540*/  STG.E.128 [R2.64], R4 ;  /* 0x0000000402007986 */ /* 0x002fe2000c101d04 */
[----:B------:R-:W-:Y:S05]  /*6550*/  EXIT ;  /* 0x000000000000794d */ /* 0x000fea0003800000 */
.L_x_0:
[----:B------:R-:W-:-:S00]  /*6560*/  BRA `(.L_x_0) ;  /* 0xfffffff000007947 */ /* 0x000fc0000383ffff */
[----:B------:R-:W-:-:S00]  /*6570*/  NOP ;  /* 0x0000000000007918 */ /* 0x000fc00000000000 */
        /* <DEDUP_REMOVED lines=8> */
.L_x_1:


//--------------------- .nv.shared.triton_mm      --------------------------
	.section	.nv.shared.triton_mm,"aw",@nobits
	.sectionflags	@""
	.align	16
